//
// Generated by NVIDIA NVVM Compiler
//
// Compiler Build ID: CL-36424714
// Cuda compilation tools, release 13.0, V13.0.88
// Based on NVVM 20.0.0
//

.version 9.0
.target sm_100
.address_size 64

	// .globl	_Z10matrix_addPPfS0_S0_ii

.visible .entry _Z10matrix_addPPfS0_S0_ii(
	.param .u64 .ptr .align 1 _Z10matrix_addPPfS0_S0_ii_param_0,
	.param .u64 .ptr .align 1 _Z10matrix_addPPfS0_S0_ii_param_1,
	.param .u64 .ptr .align 1 _Z10matrix_addPPfS0_S0_ii_param_2,
	.param .u32 _Z10matrix_addPPfS0_S0_ii_param_3,
	.param .u32 _Z10matrix_addPPfS0_S0_ii_param_4
)
{
	.reg .pred 	%p<14>;
	.reg .b32 	%r<28>;
	.reg .b32 	%f<46>;
	.reg .b64 	%rd<153>;

	ld.param.u64 	%rd6, [_Z10matrix_addPPfS0_S0_ii_param_0];
	ld.param.u64 	%rd7, [_Z10matrix_addPPfS0_S0_ii_param_1];
	ld.param.u64 	%rd8, [_Z10matrix_addPPfS0_S0_ii_param_2];
	ld.param.u32 	%r14, [_Z10matrix_addPPfS0_S0_ii_param_3];
	ld.param.u32 	%r13, [_Z10matrix_addPPfS0_S0_ii_param_4];
	mov.u32 	%r15, %ctaid.y;
	mov.u32 	%r16, %ntid.y;
	mov.u32 	%r17, %tid.y;
	mad.lo.s32 	%r1, %r15, %r16, %r17;
	mov.u32 	%r18, %ctaid.x;
	mov.u32 	%r19, %ntid.x;
	mov.u32 	%r20, %tid.x;
	mad.lo.s32 	%r21, %r18, %r19, %r20;
	setp.ge.s32 	%p1, %r1, %r14;
	setp.ge.s32 	%p2, %r21, %r13;
	or.pred  	%p3, %p1, %p2;
	setp.lt.s32 	%p4, %r13, 1;
	or.pred  	%p5, %p3, %p4;
	@%p5 bra 	$L__BB0_12;
	cvta.to.global.u64 	%rd9, %rd7;
	cvta.to.global.u64 	%rd10, %rd8;
	cvta.to.global.u64 	%rd11, %rd6;
	mul.wide.u32 	%rd12, %r1, 8;
	add.s64 	%rd1, %rd9, %rd12;
	add.s64 	%rd2, %rd10, %rd12;
	add.s64 	%rd3, %rd11, %rd12;
	and.b32  	%r2, %r13, 7;
	setp.lt.u32 	%p6, %r13, 8;
	mov.b32 	%r26, 0;
	@%p6 bra 	$L__BB0_4;
	and.b32  	%r26, %r13, 2147483640;
	neg.s32 	%r24, %r26;
	mov.b64 	%rd152, 0;
$L__BB0_3:
	.pragma "nounroll";
	ld.global.u64 	%rd14, [%rd1];
	cvta.to.global.u64 	%rd15, %rd14;
	add.s64 	%rd16, %rd15, %rd152;
	ld.global.f32 	%f1, [%rd16];
	ld.global.u64 	%rd17, [%rd2];
	cvta.to.global.u64 	%rd18, %rd17;
	add.s64 	%rd19, %rd18, %rd152;
	ld.global.f32 	%f2, [%rd19];
	add.f32 	%f3, %f1, %f2;
	ld.global.u64 	%rd20, [%rd3];
	cvta.to.global.u64 	%rd21, %rd20;
	add.s64 	%rd22, %rd21, %rd152;
	st.global.f32 	[%rd22], %f3;
	ld.global.u64 	%rd23, [%rd1];
	cvta.to.global.u64 	%rd24, %rd23;
	add.s64 	%rd25, %rd24, %rd152;
	ld.global.f32 	%f4, [%rd25+4];
	ld.global.u64 	%rd26, [%rd2];
	cvta.to.global.u64 	%rd27, %rd26;
	add.s64 	%rd28, %rd27, %rd152;
	ld.global.f32 	%f5, [%rd28+4];
	add.f32 	%f6, %f4, %f5;
	ld.global.u64 	%rd29, [%rd3];
	cvta.to.global.u64 	%rd30, %rd29;
	add.s64 	%rd31, %rd30, %rd152;
	st.global.f32 	[%rd31+4], %f6;
	ld.global.u64 	%rd32, [%rd1];
	cvta.to.global.u64 	%rd33, %rd32;
	add.s64 	%rd34, %rd33, %rd152;
	ld.global.f32 	%f7, [%rd34+8];
	ld.global.u64 	%rd35, [%rd2];
	cvta.to.global.u64 	%rd36, %rd35;
	add.s64 	%rd37, %rd36, %rd152;
	ld.global.f32 	%f8, [%rd37+8];
	add.f32 	%f9, %f7, %f8;
	ld.global.u64 	%rd38, [%rd3];
	cvta.to.global.u64 	%rd39, %rd38;
	add.s64 	%rd40, %rd39, %rd152;
	st.global.f32 	[%rd40+8], %f9;
	ld.global.u64 	%rd41, [%rd1];
	cvta.to.global.u64 	%rd42, %rd41;
	add.s64 	%rd43, %rd42, %rd152;
	ld.global.f32 	%f10, [%rd43+12];
	ld.global.u64 	%rd44, [%rd2];
	cvta.to.global.u64 	%rd45, %rd44;
	add.s64 	%rd46, %rd45, %rd152;
	ld.global.f32 	%f11, [%rd46+12];
	add.f32 	%f12, %f10, %f11;
	ld.global.u64 	%rd47, [%rd3];
	cvta.to.global.u64 	%rd48, %rd47;
	add.s64 	%rd49, %rd48, %rd152;
	st.global.f32 	[%rd49+12], %f12;
	ld.global.u64 	%rd50, [%rd1];
	cvta.to.global.u64 	%rd51, %rd50;
	add.s64 	%rd52, %rd51, %rd152;
	ld.global.f32 	%f13, [%rd52+16];
	ld.global.u64 	%rd53, [%rd2];
	cvta.to.global.u64 	%rd54, %rd53;
	add.s64 	%rd55, %rd54, %rd152;
	ld.global.f32 	%f14, [%rd55+16];
	add.f32 	%f15, %f13, %f14;
	ld.global.u64 	%rd56, [%rd3];
	cvta.to.global.u64 	%rd57, %rd56;
	add.s64 	%rd58, %rd57, %rd152;
	st.global.f32 	[%rd58+16], %f15;
	ld.global.u64 	%rd59, [%rd1];
	cvta.to.global.u64 	%rd60, %rd59;
	add.s64 	%rd61, %rd60, %rd152;
	ld.global.f32 	%f16, [%rd61+20];
	ld.global.u64 	%rd62, [%rd2];
	cvta.to.global.u64 	%rd63, %rd62;
	add.s64 	%rd64, %rd63, %rd152;
	ld.global.f32 	%f17, [%rd64+20];
	add.f32 	%f18, %f16, %f17;
	ld.global.u64 	%rd65, [%rd3];
	cvta.to.global.u64 	%rd66, %rd65;
	add.s64 	%rd67, %rd66, %rd152;
	st.global.f32 	[%rd67+20], %f18;
	ld.global.u64 	%rd68, [%rd1];
	cvta.to.global.u64 	%rd69, %rd68;
	add.s64 	%rd70, %rd69, %rd152;
	ld.global.f32 	%f19, [%rd70+24];
	ld.global.u64 	%rd71, [%rd2];
	cvta.to.global.u64 	%rd72, %rd71;
	add.s64 	%rd73, %rd72, %rd152;
	ld.global.f32 	%f20, [%rd73+24];
	add.f32 	%f21, %f19, %f20;
	ld.global.u64 	%rd74, [%rd3];
	cvta.to.global.u64 	%rd75, %rd74;
	add.s64 	%rd76, %rd75, %rd152;
	st.global.f32 	[%rd76+24], %f21;
	ld.global.u64 	%rd77, [%rd1];
	cvta.to.global.u64 	%rd78, %rd77;
	add.s64 	%rd79, %rd78, %rd152;
	ld.global.f32 	%f22, [%rd79+28];
	ld.global.u64 	%rd80, [%rd2];
	cvta.to.global.u64 	%rd81, %rd80;
	add.s64 	%rd82, %rd81, %rd152;
	ld.global.f32 	%f23, [%rd82+28];
	add.f32 	%f24, %f22, %f23;
	ld.global.u64 	%rd83, [%rd3];
	cvta.to.global.u64 	%rd84, %rd83;
	add.s64 	%rd85, %rd84, %rd152;
	st.global.f32 	[%rd85+28], %f24;
	add.s32 	%r24, %r24, 8;
	add.s64 	%rd152, %rd152, 32;
	setp.ne.s32 	%p7, %r24, 0;
	@%p7 bra 	$L__BB0_3;
$L__BB0_4:
	setp.eq.s32 	%p8, %r2, 0;
	@%p8 bra 	$L__BB0_12;
	and.b32  	%r8, %r13, 3;
	setp.lt.u32 	%p9, %r2, 4;
	@%p9 bra 	$L__BB0_7;
	ld.global.u64 	%rd86, [%rd1];
	cvta.to.global.u64 	%rd87, %rd86;
	mul.wide.u32 	%rd88, %r26, 4;
	add.s64 	%rd89, %rd87, %rd88;
	ld.global.f32 	%f25, [%rd89];
	ld.global.u64 	%rd90, [%rd2];
	cvta.to.global.u64 	%rd91, %rd90;
	add.s64 	%rd92, %rd91, %rd88;
	ld.global.f32 	%f26, [%rd92];
	add.f32 	%f27, %f25, %f26;
	ld.global.u64 	%rd93, [%rd3];
	cvta.to.global.u64 	%rd94, %rd93;
	add.s64 	%rd95, %rd94, %rd88;
	st.global.f32 	[%rd95], %f27;
	ld.global.u64 	%rd96, [%rd1];
	cvta.to.global.u64 	%rd97, %rd96;
	add.s64 	%rd98, %rd97, %rd88;
	ld.global.f32 	%f28, [%rd98+4];
	ld.global.u64 	%rd99, [%rd2];
	cvta.to.global.u64 	%rd100, %rd99;
	add.s64 	%rd101, %rd100, %rd88;
	ld.global.f32 	%f29, [%rd101+4];
	add.f32 	%f30, %f28, %f29;
	ld.global.u64 	%rd102, [%rd3];
	cvta.to.global.u64 	%rd103, %rd102;
	add.s64 	%rd104, %rd103, %rd88;
	st.global.f32 	[%rd104+4], %f30;
	ld.global.u64 	%rd105, [%rd1];
	cvta.to.global.u64 	%rd106, %rd105;
	add.s64 	%rd107, %rd106, %rd88;
	ld.global.f32 	%f31, [%rd107+8];
	ld.global.u64 	%rd108, [%rd2];
	cvta.to.global.u64 	%rd109, %rd108;
	add.s64 	%rd110, %rd109, %rd88;
	ld.global.f32 	%f32, [%rd110+8];
	add.f32 	%f33, %f31, %f32;
	ld.global.u64 	%rd111, [%rd3];
	cvta.to.global.u64 	%rd112, %rd111;
	add.s64 	%rd113, %rd112, %rd88;
	st.global.f32 	[%rd113+8], %f33;
	ld.global.u64 	%rd114, [%rd1];
	cvta.to.global.u64 	%rd115, %rd114;
	add.s64 	%rd116, %rd115, %rd88;
	ld.global.f32 	%f34, [%rd116+12];
	ld.global.u64 	%rd117, [%rd2];
	cvta.to.global.u64 	%rd118, %rd117;
	add.s64 	%rd119, %rd118, %rd88;
	ld.global.f32 	%f35, [%rd119+12];
	add.f32 	%f36, %f34, %f35;
	ld.global.u64 	%rd120, [%rd3];
	cvta.to.global.u64 	%rd121, %rd120;
	add.s64 	%rd122, %rd121, %rd88;
	st.global.f32 	[%rd122+12], %f36;
	add.s32 	%r26, %r26, 4;
$L__BB0_7:
	setp.eq.s32 	%p10, %r8, 0;
	@%p10 bra 	$L__BB0_12;
	setp.eq.s32 	%p11, %r8, 1;
	@%p11 bra 	$L__BB0_10;
	ld.global.u64 	%rd123, [%rd1];
	cvta.to.global.u64 	%rd124, %rd123;
	mul.wide.u32 	%rd125, %r26, 4;
	add.s64 	%rd126, %rd124, %rd125;
	ld.global.f32 	%f37, [%rd126];
	ld.global.u64 	%rd127, [%rd2];
	cvta.to.global.u64 	%rd128, %rd127;
	add.s64 	%rd129, %rd128, %rd125;
	ld.global.f32 	%f38, [%rd129];
	add.f32 	%f39, %f37, %f38;
	ld.global.u64 	%rd130, [%rd3];
	cvta.to.global.u64 	%rd131, %rd130;
	add.s64 	%rd132, %rd131, %rd125;
	st.global.f32 	[%rd132], %f39;
	ld.global.u64 	%rd133, [%rd1];
	cvta.to.global.u64 	%rd134, %rd133;
	add.s64 	%rd135, %rd134, %rd125;
	ld.global.f32 	%f40, [%rd135+4];
	ld.global.u64 	%rd136, [%rd2];
	cvta.to.global.u64 	%rd137, %rd136;
	add.s64 	%rd138, %rd137, %rd125;
	ld.global.f32 	%f41, [%rd138+4];
	add.f32 	%f42, %f40, %f41;
	ld.global.u64 	%rd139, [%rd3];
	cvta.to.global.u64 	%rd140, %rd139;
	add.s64 	%rd141, %rd140, %rd125;
	st.global.f32 	[%rd141+4], %f42;
	add.s32 	%r26, %r26, 2;
$L__BB0_10:
	and.b32  	%r23, %r13, 1;
	setp.eq.b32 	%p12, %r23, 1;
	not.pred 	%p13, %p12;
	@%p13 bra 	$L__BB0_12;
	ld.global.u64 	%rd142, [%rd1];
	cvta.to.global.u64 	%rd143, %rd142;
	mul.wide.u32 	%rd144, %r26, 4;
	add.s64 	%rd145, %rd143, %rd144;
	ld.global.f32 	%f43, [%rd145];
	ld.global.u64 	%rd146, [%rd2];
	cvta.to.global.u64 	%rd147, %rd146;
	add.s64 	%rd148, %rd147, %rd144;
	ld.global.f32 	%f44, [%rd148];
	add.f32 	%f45, %f43, %f44;
	ld.global.u64 	%rd149, [%rd3];
	cvta.to.global.u64 	%rd150, %rd149;
	add.s64 	%rd151, %rd150, %rd144;
	st.global.f32 	[%rd151], %f45;
$L__BB0_12:
	ret;

}


// ===== COMPILED SASS (sm_100) =====

	.target	sm_100

	.elftype	@"ET_EXEC"


//--------------------- .note.nv.tkinfo           --------------------------
	.section	.note.nv.tkinfo,"",@"SHT_NOTE"
	.sectionflags	@"SHF_NOTE_NV_TKINFO"
	.tkinfo
        /*0018*/ 	.word	0x00000002
        /*0030*/ 	.string	""
        /*0030*/ 	.string	"ptxas"
        /*0030*/ 	.string	"Cuda compilation tools, release 13.0, V13.0.88"
        /*0030*/ 	.string	"Build cuda_13.0.r13.0/compiler.36424714_0"
        /*0030*/ 	.string	"-arch sm_100 -m 64 "



//--------------------- .note.nv.cuinfo           --------------------------
	.section	.note.nv.cuinfo,"",@"SHT_NOTE"
	.sectionflags	@"SHF_NOTE_NV_CUINFO"
        /*0018*/ 	.short	0x0002
        /*001a*/ 	.short	0x0064
        /*001c*/ 	.short	0x0082
	.zero		2


//--------------------- .nv.info                  --------------------------
	.section	.nv.info,"",@"SHT_CUDA_INFO"
	.align	4


	//----- nvinfo : EIATTR_REGCOUNT
	.align		4
        /*0000*/ 	.byte	0x04, 0x2f
        /*0002*/ 	.short	(.L_1 - .L_0)
	.align		4
.L_0:
        /*0004*/ 	.word	index@(_Z10matrix_addPPfS0_S0_ii)
        /*0008*/ 	.word	0x0000001c


	//----- nvinfo : EIATTR_FRAME_SIZE
	.align		4
.L_1:
        /*000c*/ 	.byte	0x04, 0x11
        /*000e*/ 	.short	(.L_3 - .L_2)
	.align		4
.L_2:
        /*0010*/ 	.word	index@(_Z10matrix_addPPfS0_S0_ii)
        /*0014*/ 	.word	0x00000000


	//----- nvinfo : EIATTR_MIN_STACK_SIZE
	.align		4
.L_3:
        /*0018*/ 	.byte	0x04, 0x12
        /*001a*/ 	.short	(.L_5 - .L_4)
	.align		4
.L_4:
        /*001c*/ 	.word	index@(_Z10matrix_addPPfS0_S0_ii)
        /*0020*/ 	.word	0x00000000
.L_5:


//--------------------- .nv.compat                --------------------------
	.section	.nv.compat,"",@"SHT_CUDA_COMPAT_INFO"
	.align	4
        /*0000*/ 	.byte	0x02, 0x09, 0x00, 0x00, 0x02, 0x02, 0x01, 0x00, 0x02, 0x05, 0x05, 0x00, 0x03, 0x07, 0x01, 0x01
        /*0010*/ 	.byte	0x02, 0x03, 0x00, 0x00, 0x02, 0x06, 0x01, 0x00, 0x04, 0x0b, 0x08, 0x00, 0x09, 0x00, 0x00, 0x00
        /*0020*/ 	.byte	0x00, 0x00, 0x00, 0x00


//--------------------- .nv.info._Z10matrix_addPPfS0_S0_ii --------------------------
	.section	.nv.info._Z10matrix_addPPfS0_S0_ii,"",@"SHT_CUDA_INFO"
	.sectionflags	@""
	.align	4


	//----- nvinfo : EIATTR_CUDA_API_VERSION
	.align		4
        /*0000*/ 	.byte	0x04, 0x37
        /*0002*/ 	.short	(.L_7 - .L_6)
.L_6:
        /*0004*/ 	.word	0x00000082


	//----- nvinfo : EIATTR_KPARAM_INFO
	.align		4
.L_7:
        /*0008*/ 	.byte	0x04, 0x17
        /*000a*/ 	.short	(.L_9 - .L_8)
.L_8:
        /*000c*/ 	.word	0x00000000
        /*0010*/ 	.short	0x0004
        /*0012*/ 	.short	0x001c
        /*0014*/ 	.byte	0x00, 0xf0, 0x11, 0x00


	//----- nvinfo : EIATTR_KPARAM_INFO
	.align		4
.L_9:
        /*0018*/ 	.byte	0x04, 0x17
        /*001a*/ 	.short	(.L_11 - .L_10)
.L_10:
        /*001c*/ 	.word	0x00000000
        /*0020*/ 	.short	0x0003
        /*0022*/ 	.short	0x0018
        /*0024*/ 	.byte	0x00, 0xf0, 0x11, 0x00


	//----- nvinfo : EIATTR_KPARAM_INFO
	.align		4
.L_11:
        /*0028*/ 	.byte	0x04, 0x17
        /*002a*/ 	.short	(.L_13 - .L_12)
.L_12:
        /*002c*/ 	.word	0x00000000
        /*0030*/ 	.short	0x0002
        /*0032*/ 	.short	0x0010
        /*0034*/ 	.byte	0x00, 0xf5, 0x21, 0x00


	//----- nvinfo : EIATTR_KPARAM_INFO
	.align		4
.L_13:
        /*0038*/ 	.byte	0x04, 0x17
        /*003a*/ 	.short	(.L_15 - .L_14)
.L_14:
        /*003c*/ 	.word	0x00000000
        /*0040*/ 	.short	0x0001
        /*0042*/ 	.short	0x0008
        /*0044*/ 	.byte	0x00, 0xf5, 0x21, 0x00


	//----- nvinfo : EIATTR_KPARAM_INFO
	.align		4
.L_15:
        /*0048*/ 	.byte	0x04, 0x17
        /*004a*/ 	.short	(.L_17 - .L_16)
.L_16:
        /*004c*/ 	.word	0x00000000
        /*0050*/ 	.short	0x0000
        /*0052*/ 	.short	0x0000
        /*0054*/ 	.byte	0x00, 0xf5, 0x21, 0x00


	//----- nvinfo : EIATTR_SPARSE_MMA_MASK
	.align		4
.L_17:
        /*0058*/ 	.byte	0x03, 0x50
        /*005a*/ 	.short	0x0000


	//----- nvinfo : EIATTR_MAXREG_COUNT
	.align		4
        /*005c*/ 	.byte	0x03, 0x1b
        /*005e*/ 	.short	0x00ff


	//----- nvinfo : EIATTR_MERCURY_ISA_VERSION
	.align		4
        /*0060*/ 	.byte	0x03, 0x5f
        /*0062*/ 	.short	0x0101


	//----- nvinfo : EIATTR_VRC_CTA_INIT_COUNT
	.align		4
        /*0064*/ 	.byte	0x02, 0x4a
	.zero		1
	.zero		1


	//----- nvinfo : EIATTR_EXIT_INSTR_OFFSETS
	.align		4
        /*0068*/ 	.byte	0x04, 0x1c
        /*006a*/ 	.short	(.L_19 - .L_18)


	//   ....[0]....
.L_18:
        /*006c*/ 	.word	0x000000d0


	//   ....[1]....
        /*0070*/ 	.word	0x000008b0


	//   ....[2]....
        /*0074*/ 	.word	0x00000b90


	//   ....[3]....
        /*0078*/ 	.word	0x00000d30


	//   ....[4]....
        /*007c*/ 	.word	0x00000de0


	//----- nvinfo : EIATTR_CBANK_PARAM_SIZE
	.align		4
.L_19:
        /*0080*/ 	.byte	0x03, 0x19
        /*0082*/ 	.short	0x0020


	//----- nvinfo : EIATTR_PARAM_CBANK
	.align		4
        /*0084*/ 	.byte	0x04, 0x0a
        /*0086*/ 	.short	(.L_21 - .L_20)
	.align		4
.L_20:
        /*0088*/ 	.word	index@(.nv.constant0._Z10matrix_addPPfS0_S0_ii)
        /*008c*/ 	.short	0x0380
        /*008e*/ 	.short	0x0020


	//----- nvinfo : EIATTR_SW_WAR
	.align		4
.L_21:
        /*0090*/ 	.byte	0x04, 0x36
        /*0092*/ 	.short	(.L_23 - .L_22)
.L_22:
        /*0094*/ 	.word	0x00000008
.L_23:


//--------------------- .nv.callgraph             --------------------------
	.section	.nv.callgraph,"",@"SHT_CUDA_CALLGRAPH"
	.align	4
	.sectionentsize	8
	.align		4
        /*0000*/ 	.word	0x00000000
	.align		4
        /*0004*/ 	.word	0xffffffff
	.align		4
        /*0008*/ 	.word	0x00000000
	.align		4
        /*000c*/ 	.word	0xfffffffe
	.align		4
        /*0010*/ 	.word	0x00000000
	.align		4
        /*0014*/ 	.word	0xfffffffd
	.align		4
        /*0018*/ 	.word	0x00000000
	.align		4
        /*001c*/ 	.word	0xfffffffc


//--------------------- .text._Z10matrix_addPPfS0_S0_ii --------------------------
	.section	.text._Z10matrix_addPPfS0_S0_ii,"ax",@progbits
	.align	128
        .global         _Z10matrix_addPPfS0_S0_ii
        .type           _Z10matrix_addPPfS0_S0_ii,@function
        .size           _Z10matrix_addPPfS0_S0_ii,(.L_x_5 - _Z10matrix_addPPfS0_S0_ii)
        .other          _Z10matrix_addPPfS0_S0_ii,@"STO_CUDA_ENTRY STV_DEFAULT"
_Z10matrix_addPPfS0_S0_ii:
.text._Z10matrix_addPPfS0_S0_ii:
[----:B------:R-:W-:Y:S01]  /*0000*/  LDC R1, c[0x0][0x37c] ;  /* 0x0000df00ff017b82 */ /* 0x000fe20000000800 */
[----:B------:R-:W0:Y:S07]  /*0010*/  S2R R5, SR_TID.X ;  /* 0x0000000000057919 */ /* 0x000e2e0000002100 */
[----:B------:R-:W1:Y:S01]  /*0020*/  LDC R11, c[0x0][0x364] ;  /* 0x0000d900ff0b7b82 */ /* 0x000e620000000800 */
[----:B------:R-:W1:Y:S07]  /*0030*/  S2R R4, SR_TID.Y ;  /* 0x0000000000047919 */ /* 0x000e6e0000002200 */
[----:B------:R-:W0:Y:S08]  /*0040*/  S2UR UR5, SR_CTAID.X ;  /* 0x00000000000579c3 */ /* 0x000e300000002500 */
[----:B------:R-:W0:Y:S08]  /*0050*/  LDC R0, c[0x0][0x360] ;  /* 0x0000d800ff007b82 */ /* 0x000e300000000800 */
[----:B------:R-:W1:Y:S08]  /*0060*/  S2UR UR4, SR_CTAID.Y ;  /* 0x00000000000479c3 */ /* 0x000e700000002600 */
[----:B------:R-:W2:Y:S01]  /*0070*/  LDC.64 R2, c[0x0][0x398] ;  /* 0x0000e600ff027b82 */ /* 0x000ea20000000a00 */
[----:B0-----:R-:W-:-:S02]  /*0080*/  IMAD R0, R0, UR5, R5 ;  /* 0x0000000500007c24 */ /* 0x001fc4000f8e0205 */
[----:B-1----:R-:W-:-:S03]  /*0090*/  IMAD R11, R11, UR4, R4 ;  /* 0x000000040b0b7c24 */ /* 0x002fc6000f8e0204 */
[----:B--2---:R-:W-:-:S04]  /*00a0*/  ISETP.GE.AND P0, PT, R0, R3, PT ;  /* 0x000000030000720c */ /* 0x004fc80003f06270 */
[----:B------:R-:W-:-:S04]  /*00b0*/  ISETP.GE.OR P0, PT, R11, R2, P0 ;  /* 0x000000020b00720c */ /* 0x000fc80000706670 */
[----:B------:R-:W-:-:S13]  /*00c0*/  ISETP.LT.OR P0, PT, R3, 0x1, P0 ;  /* 0x000000010300780c */ /* 0x000fda0000701670 */
[----:B------:R-:W-:Y:S05]  /*00d0*/  @P0 EXIT ;  /* 0x000000000000094d */ /* 0x000fea0003800000 */
[----:B------:R-:W0:Y:S01]  /*00e0*/  LDC.64 R4, c[0x0][0x388] ;  /* 0x0000e200ff047b82 */ /* 0x000e220000000a00 */
[C---:B------:R-:W-:Y:S01]  /*00f0*/  ISETP.GE.U32.AND P1, PT, R3.reuse, 0x8, PT ;  /* 0x000000080300780c */ /* 0x040fe20003f26070 */
[----:B------:R-:W1:Y:S01]  /*0100*/  LDCU.64 UR6, c[0x0][0x358] ;  /* 0x00006b00ff0677ac */ /* 0x000e620008000a00 */
[----:B------:R-:W-:Y:S01]  /*0110*/  LOP3.LUT R14, R3, 0x7, RZ, 0xc0, !PT ;  /* 0x00000007030e7812 */ /* 0x000fe200078ec0ff */
[----:B------:R-:W-:-:S03]  /*0120*/  IMAD.MOV.U32 R0, RZ, RZ, RZ ;  /* 0x000000ffff007224 */ /* 0x000fc600078e00ff */
[----:B------:R-:W-:Y:S01]  /*0130*/  ISETP.NE.AND P0, PT, R14, RZ, PT ;  /* 0x000000ff0e00720c */ /* 0x000fe20003f05270 */
[----:B------:R-:W2:Y:S08]  /*0140*/  LDC.64 R6, c[0x0][0x390] ;  /* 0x0000e400ff067b82 */ /* 0x000eb00000000a00 */
[----:B------:R-:W3:Y:S01]  /*0150*/  LDC.64 R8, c[0x0][0x380] ;  /* 0x0000e000ff087b82 */ /* 0x000ee20000000a00 */
[----:B0-----:R-:W-:-:S04]  /*0160*/  IMAD.WIDE.U32 R4, R11, 0x8, R4 ;  /* 0x000000080b047825 */ /* 0x001fc800078e0004 */
[----:B--2---:R-:W-:-:S04]  /*0170*/  IMAD.WIDE.U32 R6, R11, 0x8, R6 ;  /* 0x000000080b067825 */ /* 0x004fc800078e0006 */
[----:B---3--:R-:W-:Y:S01]  /*0180*/  IMAD.WIDE.U32 R8, R11, 0x8, R8 ;  /* 0x000000080b087825 */ /* 0x008fe200078e0008 */
[----:B-1----:R-:W-:Y:S06]  /*0190*/  @!P1 BRA `(.L_x_0) ;  /* 0x0000000400c49947 */ /* 0x002fec0003800000 */
[----:B------:R-:W-:Y:S01]  /*01a0*/  LOP3.LUT R0, R3, 0x7ffffff8, RZ, 0xc0, !PT ;  /* 0x7ffffff803007812 */ /* 0x000fe200078ec0ff */
[----:B------:R-:W-:Y:S01]  /*01b0*/  UMOV UR4, URZ ;  /* 0x000000ff00047c82 */ /* 0x000fe20008000000 */
[----:B------:R-:W-:-:S03]  /*01c0*/  UMOV UR5, URZ ;  /* 0x000000ff00057c82 */ /* 0x000fc60008000000 */
[----:B------:R-:W-:-:S07]  /*01d0*/  IMAD.MOV R2, RZ, RZ, -R0 ;  /* 0x000000ffff027224 */ /* 0x000fce00078e0a00 */
.L_x_1:
[----:B0-----:R-:W2:Y:S04]  /*01e0*/  LDG.E.64 R10, desc[UR6][R6.64] ;  /* 0x00000006060a7981 */ /* 0x001ea8000c1e1b00 */
[----:B------:R-:W3:Y:S01]  /*01f0*/  LDG.E.64 R12, desc[UR6][R4.64] ;  /* 0x00000006040c7981 */ /* 0x000ee2000c1e1b00 */
[----:B--2---:R-:W-:Y:S02]  /*0200*/  IADD3 R18, P2, PT, R10, UR4, RZ ;  /* 0x000000040a127c10 */ /* 0x004fe4000ff5e0ff */
[----:B---3--:R-:W-:Y:S02]  /*0210*/  IADD3 R16, P1, PT, R12, UR4, RZ ;  /* 0x000000040c107c10 */ /* 0x008fe4000ff3e0ff */
[----:B------:R-:W-:Y:S02]  /*0220*/  IADD3.X R19, PT, PT, R11, UR5, RZ, P2, !PT ;  /* 0x000000050b137c10 */ /* 0x000fe400097fe4ff */
[----:B------:R-:W-:Y:S01]  /*0230*/  IADD3.X R17, PT, PT, R13, UR5, RZ, P1, !PT ;  /* 0x000000050d117c10 */ /* 0x000fe20008ffe4ff */
[----:B------:R-:W2:Y:S04]  /*0240*/  LDG.E.64 R10, desc[UR6][R8.64] ;  /* 0x00000006080a7981 */ /* 0x000ea8000c1e1b00 */
[----:B------:R-:W3:Y:S04]  /*0250*/  LDG.E R16, desc[UR6][R16.64] ;  /* 0x0000000610107981 */ /* 0x000ee8000c1e1900 */
[----:B------:R-:W3:Y:S01]  /*0260*/  LDG.E R19, desc[UR6][R18.64] ;  /* 0x0000000612137981 */ /* 0x000ee2000c1e1900 */
[----:B--2---:R-:W-:-:S04]  /*0270*/  IADD3 R20, P1, PT, R10, UR4, RZ ;  /* 0x000000040a147c10 */ /* 0x004fc8000ff3e0ff */
[----:B------:R-:W-:Y:S01]  /*0280*/  IADD3.X R21, PT, PT, R11, UR5, RZ, P1, !PT ;  /* 0x000000050b157c10 */ /* 0x000fe20008ffe4ff */
[----:B---3--:R-:W-:-:S05]  /*0290*/  FADD R15, R16, R19 ;  /* 0x00000013100f7221 */ /* 0x008fca0000000000 */
[----:B------:R0:W-:Y:S04]  /*02a0*/  STG.E desc[UR6][R20.64], R15 ;  /* 0x0000000f14007986 */ /* 0x0001e8000c101906 */
[----:B------:R-:W2:Y:S04]  /*02b0*/  LDG.E.64 R12, desc[UR6][R6.64] ;  /* 0x00000006060c7981 */ /* 0x000ea8000c1e1b00 */
[----:B------:R-:W3:Y:S01]  /*02c0*/  LDG.E.64 R10, desc[UR6][R4.64] ;  /* 0x00000006040a7981 */ /* 0x000ee2000c1e1b00 */
[----:B--2---:R-:W-:Y:S02]  /*02d0*/  IADD3 R24, P2, PT, R12, UR4, RZ ;  /* 0x000000040c187c10 */ /* 0x004fe4000ff5e0ff */
[----:B---3--:R-:W-:-:S02]  /*02e0*/  IADD3 R22, P1, PT, R10, UR4, RZ ;  /* 0x000000040a167c10 */ /* 0x008fc4000ff3e0ff */
[----:B------:R-:W-:Y:S02]  /*02f0*/  IADD3.X R25, PT, PT, R13, UR5, RZ, P2, !PT ;  /* 0x000000050d197c10 */ /* 0x000fe400097fe4ff */
[----:B------:R-:W-:Y:S02]  /*0300*/  IADD3.X R23, PT, PT, R11, UR5, RZ, P1, !PT ;  /* 0x000000050b177c10 */ /* 0x000fe40008ffe4ff */
[----:B------:R-:W2:Y:S04]  /*0310*/  LDG.E.64 R10, desc[UR6][R8.64] ;  /* 0x00000006080a7981 */ /* 0x000ea8000c1e1b00 */
[----:B------:R-:W0:Y:S04]  /*0320*/  LDG.E R22, desc[UR6][R22.64+0x4] ;  /* 0x0000040616167981 */ /* 0x000e28000c1e1900 */
[----:B------:R-:W0:Y:S01]  /*0330*/  LDG.E R25, desc[UR6][R24.64+0x4] ;  /* 0x0000040618197981 */ /* 0x000e22000c1e1900 */
[----:B--2---:R-:W-:-:S04]  /*0340*/  IADD3 R16, P1, PT, R10, UR4, RZ ;  /* 0x000000040a107c10 */ /* 0x004fc8000ff3e0ff */
[----:B------:R-:W-:Y:S01]  /*0350*/  IADD3.X R17, PT, PT, R11, UR5, RZ, P1, !PT ;  /* 0x000000050b117c10 */ /* 0x000fe20008ffe4ff */
[----:B0-----:R-:W-:-:S05]  /*0360*/  FADD R15, R22, R25 ;  /* 0x00000019160f7221 */ /* 0x001fca0000000000 */
        /* <DEDUP_REMOVED lines=68> */
[----:B--2---:R-:W-:-:S04]  /*07b0*/  IADD3 R20, P1, PT, R10, UR4, RZ ;  /* 0x000000040a147c10 */ /* 0x004fc8000ff3e0ff */
[----:B------:R-:W-:Y:S02]  /*07c0*/  IADD3.X R21, PT, PT, R11, UR5, RZ, P1, !PT ;  /* 0x000000050b157c10 */ /* 0x000fe40008ffe4ff */
[----:B------:R-:W2:Y:S01]  /*07d0*/  LDG.E.64 R10, desc[UR6][R8.64] ;  /* 0x00000006080a7981 */ /* 0x000ea2000c1e1b00 */
[----:B---3--:R-:W-:-:S03]  /*07e0*/  IADD3 R12, P2, PT, R12, UR4, RZ ;  /* 0x000000040c0c7c10 */ /* 0x008fc6000ff5e0ff */
[----:B------:R-:W0:Y:S01]  /*07f0*/  LDG.E R20, desc[UR6][R20.64+0x1c] ;  /* 0x00001c0614147981 */ /* 0x000e22000c1e1900 */
[----:B------:R-:W-:-:S06]  /*0800*/  IADD3.X R13, PT, PT, R13, UR5, RZ, P2, !PT ;  /* 0x000000050d0d7c10 */ /* 0x000fcc00097fe4ff */
[----:B------:R-:W0:Y:S01]  /*0810*/  LDG.E R13, desc[UR6][R12.64+0x1c] ;  /* 0x00001c060c0d7981 */ /* 0x000e22000c1e1900 */
[----:B------:R-:W-:Y:S01]  /*0820*/  VIADD R2, R2, 0x8 ;  /* 0x0000000802027836 */ /* 0x000fe20000000000 */
[----:B--2---:R-:W-:-:S04]  /*0830*/  IADD3 R10, P1, PT, R10, UR4, RZ ;  /* 0x000000040a0a7c10 */ /* 0x004fc8000ff3e0ff */
[----:B------:R-:W-:Y:S02]  /*0840*/  IADD3.X R11, PT, PT, R11, UR5, RZ, P1, !PT ;  /* 0x000000050b0b7c10 */ /* 0x000fe40008ffe4ff */
[----:B------:R-:W-:Y:S01]  /*0850*/  ISETP.NE.AND P1, PT, R2, RZ, PT ;  /* 0x000000ff0200720c */ /* 0x000fe20003f25270 */
[----:B------:R-:W-:Y:S01]  /*0860*/  UIADD3 UR4, UP0, UPT, UR4, 0x20, URZ ;  /* 0x0000002004047890 */ /* 0x000fe2000ff1e0ff */
[----:B0-----:R-:W-:-:S03]  /*0870*/  FADD R15, R20, R13 ;  /* 0x0000000d140f7221 */ /* 0x001fc60000000000 */
[----:B------:R-:W-:Y:S02]  /*0880*/  UIADD3.X UR5, UPT, UPT, URZ, UR5, URZ, UP0, !UPT ;  /* 0x00000005ff057290 */ /* 0x000fe400087fe4ff */
[----:B------:R0:W-:Y:S06]  /*0890*/  STG.E desc[UR6][R10.64+0x1c], R15 ;  /* 0x00001c0f0a007986 */ /* 0x0001ec000c101906 */
[----:B------:R-:W-:Y:S05]  /*08a0*/  @P1 BRA `(.L_x_1) ;  /* 0xfffffff8004c1947 */ /* 0x000fea000383ffff */
.L_x_0:
[----:B------:R-:W-:Y:S05]  /*08b0*/  @!P0 EXIT ;  /* 0x000000000000894d */ /* 0x000fea0003800000 */
[----:B------:R-:W-:Y:S02]  /*08c0*/  ISETP.GE.U32.AND P0, PT, R14, 0x4, PT ;  /* 0x000000040e00780c */ /* 0x000fe40003f06070 */
[----:B------:R-:W-:-:S04]  /*08d0*/  LOP3.LUT R2, R3, 0x3, RZ, 0xc0, !PT ;  /* 0x0000000303027812 */ /* 0x000fc800078ec0ff */
[----:B------:R-:W-:-:S07]  /*08e0*/  ISETP.NE.AND P1, PT, R2, RZ, PT ;  /* 0x000000ff0200720c */ /* 0x000fce0003f25270 */
[----:B------:R-:W-:Y:S06]  /*08f0*/  @!P0 BRA `(.L_x_2) ;  /* 0x0000000000a48947 */ /* 0x000fec0003800000 */
[----:B0-----:R-:W2:Y:S04]  /*0900*/  LDG.E.64 R10, desc[UR6][R4.64] ;  /* 0x00000006040a7981 */ /* 0x001ea8000c1e1b00 */
[----:B------:R-:W3:Y:S04]  /*0910*/  LDG.E.64 R12, desc[UR6][R6.64] ;  /* 0x00000006060c7981 */ /* 0x000ee8000c1e1b00 */
[----:B------:R-:W4:Y:S01]  /*0920*/  LDG.E.64 R14, desc[UR6][R8.64] ;  /* 0x00000006080e7981 */ /* 0x000f22000c1e1b00 */
[----:B--2---:R-:W-:-:S04]  /*0930*/  IMAD.WIDE.U32 R10, R0, 0x4, R10 ;  /* 0x00000004000a7825 */ /* 0x004fc800078e000a */
[C---:B---3--:R-:W-:Y:S02]  /*0940*/  IMAD.WIDE.U32 R12, R0.reuse, 0x4, R12 ;  /* 0x00000004000c7825 */ /* 0x048fe400078e000c */
[----:B------:R-:W2:Y:S04]  /*0950*/  LDG.E R10, desc[UR6][R10.64] ;  /* 0x000000060a0a7981 */ /* 0x000ea8000c1e1900 */
[----:B------:R-:W2:Y:S01]  /*0960*/  LDG.E R13, desc[UR6][R12.64] ;  /* 0x000000060c0d7981 */ /* 0x000ea2000c1e1900 */
[----:B----4-:R-:W-:-:S04]  /*0970*/  IMAD.WIDE.U32 R14, R0, 0x4, R14 ;  /* 0x00000004000e7825 */ /* 0x010fc800078e000e */
[----:B--2---:R-:W-:-:S05]  /*0980*/  FADD R23, R10, R13 ;  /* 0x0000000d0a177221 */ /* 0x004fca0000000000 */
[----:B------:R0:W-:Y:S04]  /*0990*/  STG.E desc[UR6][R14.64], R23 ;  /* 0x000000170e007986 */ /* 0x0001e8000c101906 */
[----:B------:R-:W2:Y:S04]  /*09a0*/  LDG.E.64 R16, desc[UR6][R4.64] ;  /* 0x0000000604107981 */ /* 0x000ea8000c1e1b00 */
        /* <DEDUP_REMOVED lines=11> */
[----:B0-----:R-:W4:Y:S01]  /*0a60*/  LDG.E.64 R14, desc[UR6][R8.64] ;  /* 0x00000006080e7981 */ /* 0x001f22000c1e1b00 */
[----:B--2---:R-:W-:-:S04]  /*0a70*/  IMAD.WIDE.U32 R10, R0, 0x4, R10 ;  /* 0x00000004000a7825 */ /* 0x004fc800078e000a */
[C---:B---3--:R-:W-:Y:S02]  /*0a80*/  IMAD.WIDE.U32 R12, R0.reuse, 0x4, R12 ;  /* 0x00000004000c7825 */ /* 0x048fe400078e000c */
[----:B------:R-:W2:Y:S04]  /*0a90*/  LDG.E R10, desc[UR6][R10.64+0x8] ;  /* 0x000008060a0a7981 */ /* 0x000ea8000c1e1900 */
[----:B------:R-:W2:Y:S01]  /*0aa0*/  LDG.E R13, desc[UR6][R12.64+0x8] ;  /* 0x000008060c0d7981 */ /* 0x000ea2000c1e1900 */
[----:B----4-:R-:W-:-:S04]  /*0ab0*/  IMAD.WIDE.U32 R14, R0, 0x4, R14 ;  /* 0x00000004000e7825 */ /* 0x010fc800078e000e */
[----:B--2---:R-:W-:-:S05]  /*0ac0*/  FADD R23, R10, R13 ;  /* 0x0000000d0a177221 */ /* 0x004fca0000000000 */
[----:B------:R2:W-:Y:S04]  /*0ad0*/  STG.E desc[UR6][R14.64+0x8], R23 ;  /* 0x000008170e007986 */ /* 0x0005e8000c101906 */
[----:B------:R-:W3:Y:S04]  /*0ae0*/  LDG.E.64 R16, desc[UR6][R4.64] ;  /* 0x0000000604107981 */ /* 0x000ee8000c1e1b00 */
[----:B------:R-:W4:Y:S04]  /*0af0*/  LDG.E.64 R18, desc[UR6][R6.64] ;  /* 0x0000000606127981 */ /* 0x000f28000c1e1b00 */
[----:B-1----:R-:W5:Y:S01]  /*0b00*/  LDG.E.64 R20, desc[UR6][R8.64] ;  /* 0x0000000608147981 */ /* 0x002f62000c1e1b00 */
[----:B---3--:R-:W-:-:S04]  /*0b10*/  IMAD.WIDE.U32 R16, R0, 0x4, R16 ;  /* 0x0000000400107825 */ /* 0x008fc800078e0010 */
[C---:B----4-:R-:W-:Y:S02]  /*0b20*/  IMAD.WIDE.U32 R18, R0.reuse, 0x4, R18 ;  /* 0x0000000400127825 */ /* 0x050fe400078e0012 */
[----:B------:R-:W3:Y:S04]  /*0b30*/  LDG.E R16, desc[UR6][R16.64+0xc] ;  /* 0x00000c0610107981 */ /* 0x000ee8000c1e1900 */
[----:B------:R-:W3:Y:S01]  /*0b40*/  LDG.E R19, desc[UR6][R18.64+0xc] ;  /* 0x00000c0612137981 */ /* 0x000ee2000c1e1900 */
[----:B-----5:R-:W-:-:S04]  /*0b50*/  IMAD.WIDE.U32 R20, R0, 0x4, R20 ;  /* 0x0000000400147825 */ /* 0x020fc800078e0014 */
[----:B------:R-:W-:Y:S02]  /*0b60*/  VIADD R0, R0, 0x4 ;  /* 0x0000000400007836 */ /* 0x000fe40000000000 */
[----:B---3--:R-:W-:-:S05]  /*0b70*/  FADD R11, R16, R19 ;  /* 0x00000013100b7221 */ /* 0x008fca0000000000 */
[----:B------:R2:W-:Y:S02]  /*0b80*/  STG.E desc[UR6][R20.64+0xc], R11 ;  /* 0x00000c0b14007986 */ /* 0x0005e4000c101906 */
.L_x_2:
[----:B------:R-:W-:Y:S05]  /*0b90*/  @!P1 EXIT ;  /* 0x000000000000994d */ /* 0x000fea0003800000 */
[----:B------:R-:W-:Y:S02]  /*0ba0*/  ISETP.NE.AND P0, PT, R2, 0x1, PT ;  /* 0x000000010200780c */ /* 0x000fe40003f05270 */
[----:B------:R-:W-:-:S04]  /*0bb0*/  LOP3.LUT R3, R3, 0x1, RZ, 0xc0, !PT ;  /* 0x0000000103037812 */ /* 0x000fc800078ec0ff */
[----:B------:R-:W-:-:S07]  /*0bc0*/  ISETP.NE.U32.AND P1, PT, R3, 0x1, PT ;  /* 0x000000010300780c */ /* 0x000fce0003f25070 */
[----:B------:R-:W-:Y:S06]  /*0bd0*/  @!P0 BRA `(.L_x_3) ;  /* 0x0000000000548947 */ /* 0x000fec0003800000 */
[----:B------:R-:W3:Y:S04]  /*0be0*/  LDG.E.64 R2, desc[UR6][R4.64] ;  /* 0x0000000604027981 */ /* 0x000ee8000c1e1b00 */
[----:B0-2---:R-:W2:Y:S04]  /*0bf0*/  LDG.E.64 R10, desc[UR6][R6.64] ;  /* 0x00000006060a7981 */ /* 0x005ea8000c1e1b00 */
[----:B------:R-:W4:Y:S01]  /*0c00*/  LDG.E.64 R12, desc[UR6][R8.64] ;  /* 0x00000006080c7981 */ /* 0x000f22000c1e1b00 */
[----:B---3--:R-:W-:-:S04]  /*0c10*/  IMAD.WIDE.U32 R2, R0, 0x4, R2 ;  /* 0x0000000400027825 */ /* 0x008fc800078e0002 */
[C---:B--2---:R-:W-:Y:S02]  /*0c20*/  IMAD.WIDE.U32 R10, R0.reuse, 0x4, R10 ;  /* 0x00000004000a7825 */ /* 0x044fe400078e000a */
        /* <DEDUP_REMOVED lines=13> */
[----:B------:R-:W-:Y:S02]  /*0d00*/  VIADD R0, R0, 0x2 ;  /* 0x0000000200007836 */ /* 0x000fe40000000000 */
[----:B--2---:R-:W-:-:S05]  /*0d10*/  FADD R3, R14, R17 ;  /* 0x000000110e037221 */ /* 0x004fca0000000000 */
[----:B------:R1:W-:Y:S02]  /*0d20*/  STG.E desc[UR6][R18.64+0x4], R3 ;  /* 0x0000040312007986 */ /* 0x0003e4000c101906 */
.L_x_3:
[----:B------:R-:W-:Y:S05]  /*0d30*/  @P1 EXIT ;  /* 0x000000000000194d */ /* 0x000fea0003800000 */
[----:B------:R-:W1:Y:S04]  /*0d40*/  LDG.E.64 R4, desc[UR6][R4.64] ;  /* 0x0000000604047981 */ /* 0x000e68000c1e1b00 */
[----:B------:R-:W0:Y:S04]  /*0d50*/  LDG.E.64 R6, desc[UR6][R6.64] ;  /* 0x0000000606067981 */ /* 0x000e28000c1e1b00 */
[----:B------:R-:W3:Y:S01]  /*0d60*/  LDG.E.64 R8, desc[UR6][R8.64] ;  /* 0x0000000608087981 */ /* 0x000ee2000c1e1b00 */
[----:B-1----:R-:W-:-:S04]  /*0d70*/  IMAD.WIDE.U32 R2, R0, 0x4, R4 ;  /* 0x0000000400027825 */ /* 0x002fc800078e0004 */
[C---:B0-2---:R-:W-:Y:S02]  /*0d80*/  IMAD.WIDE.U32 R10, R0.reuse, 0x4, R6 ;  /* 0x00000004000a7825 */ /* 0x045fe400078e0006 */
[----:B------:R-:W2:Y:S04]  /*0d90*/  LDG.E R2, desc[UR6][R2.64] ;  /* 0x0000000602027981 */ /* 0x000ea8000c1e1900 */
[----:B------:R-:W2:Y:S01]  /*0da0*/  LDG.E R11, desc[UR6][R10.64] ;  /* 0x000000060a0b7981 */ /* 0x000ea2000c1e1900 */
[----:B---3--:R-:W-:-:S04]  /*0db0*/  IMAD.WIDE.U32 R12, R0, 0x4, R8 ;  /* 0x00000004000c7825 */ /* 0x008fc800078e0008 */
[----:B--2---:R-:W-:-:S05]  /*0dc0*/  FADD R15, R2, R11 ;  /* 0x0000000b020f7221 */ /* 0x004fca0000000000 */
[----:B------:R-:W-:Y:S01]  /*0dd0*/  STG.E desc[UR6][R12.64], R15 ;  /* 0x0000000f0c007986 */ /* 0x000fe2000c101906 */
[----:B------:R-:W-:Y:S05]  /*0de0*/  EXIT ;  /* 0x000000000000794d */ /* 0x000fea0003800000 */
.L_x_4:
[----:B------:R-:W-:-:S00]  /*0df0*/  BRA `(.L_x_4) ;  /* 0xfffffffc00fc7947 */ /* 0x000fc0000383ffff */
[----:B------:R-:W-:-:S00]  /*0e00*/  NOP ;  /* 0x0000000000007918 */ /* 0x000fc00000000000 */
[----:B------:R-:W-:-:S00]  /*0e10*/  NOP ;  /* 0x0000000000007918 */ /* 0x000fc00000000000 */
[----:B------:R-:W-:-:S00]  /*0e20*/  NOP ;  /* 0x0000000000007918 */ /* 0x000fc00000000000 */
[----:B------:R-:W-:-:S00]  /*0e30*/  NOP ;  /* 0x0000000000007918 */ /* 0x000fc00000000000 */
[----:B------:R-:W-:-:S00]  /*0e40*/  NOP ;  /* 0x0000000000007918 */ /* 0x000fc00000000000 */
[----:B------:R-:W-:-:S00]  /*0e50*/  NOP ;  /* 0x0000000000007918 */ /* 0x000fc00000000000 */
[----:B------:R-:W-:-:S00]  /*0e60*/  NOP ;  /* 0x0000000000007918 */ /* 0x000fc00000000000 */
[----:B------:R-:W-:-:S00]  /*0e70*/  NOP ;  /* 0x0000000000007918 */ /* 0x000fc00000000000 */
.L_x_5:


//--------------------- .nv.shared.reserved.0     --------------------------
	.section	.nv.shared.reserved.0,"aw",@nobits
	.weak		__nv_reservedSMEM_offset_0_alias
	.size		__nv_reservedSMEM_offset_0_alias, 0, 64
	.other		__nv_reservedSMEM_offset_0_alias,@"STO_CUDA_RESERVED_SHARED STV_DEFAULT"
__nv_reservedSMEM_offset_0_alias:
	.zero		0
	.zero		64


//--------------------- .nv.constant0._Z10matrix_addPPfS0_S0_ii --------------------------
	.section	.nv.constant0._Z10matrix_addPPfS0_S0_ii,"a",@progbits
	.sectionflags	@""
	.align	4
.nv.constant0._Z10matrix_addPPfS0_S0_ii:
	.zero		928


//--------------------- SYMBOLS --------------------------

	.type		.nv.reservedSmem.offset0,@object
	.size		.nv.reservedSmem.offset0,0x4
